//
// Generated by NVIDIA NVVM Compiler
//
// Compiler Build ID: CL-36424714
// Cuda compilation tools, release 13.0, V13.0.88
// Based on NVVM 20.0.0
//

.version 9.0
.target sm_100
.address_size 64

	// .globl	_Z21multiplication_kernelPfS_S_

.visible .entry _Z21multiplication_kernelPfS_S_(
	.param .u64 .ptr .align 1 _Z21multiplication_kernelPfS_S__param_0,
	.param .u64 .ptr .align 1 _Z21multiplication_kernelPfS_S__param_1,
	.param .u64 .ptr .align 1 _Z21multiplication_kernelPfS_S__param_2
)
{
	.reg .pred 	%p<5>;
	.reg .b32 	%r<18>;
	.reg .b32 	%f<52>;
	.reg .b64 	%rd<18>;

	ld.param.u64 	%rd5, [_Z21multiplication_kernelPfS_S__param_0];
	ld.param.u64 	%rd6, [_Z21multiplication_kernelPfS_S__param_1];
	ld.param.u64 	%rd7, [_Z21multiplication_kernelPfS_S__param_2];
	mov.u32 	%r8, %ctaid.y;
	mov.u32 	%r9, %ntid.y;
	mov.u32 	%r10, %tid.y;
	mad.lo.s32 	%r1, %r8, %r9, %r10;
	mov.u32 	%r11, %ctaid.x;
	mov.u32 	%r12, %ntid.x;
	mov.u32 	%r13, %tid.x;
	mad.lo.s32 	%r2, %r11, %r12, %r13;
	setp.gt.u32 	%p1, %r1, 1023;
	setp.gt.s32 	%p2, %r2, 1023;
	or.pred  	%p3, %p1, %p2;
	@%p3 bra 	$L__BB0_4;
	shl.b32 	%r3, %r1, 10;
	mul.wide.u32 	%rd8, %r3, 4;
	cvta.to.global.u64 	%rd9, %rd5;
	add.s64 	%rd10, %rd8, %rd9;
	add.s64 	%rd17, %rd10, 32;
	cvta.to.global.u64 	%rd11, %rd6;
	add.s64 	%rd2, %rd11, 32768;
	mov.f32 	%f51, 0f00000000;
	mov.b32 	%r17, 0;
	mov.u32 	%r16, %r2;
$L__BB0_2:
	mul.wide.s32 	%rd12, %r16, 4;
	add.s64 	%rd13, %rd2, %rd12;
	ld.global.f32 	%f4, [%rd17+-32];
	ld.global.f32 	%f5, [%rd13+-32768];
	fma.rn.f32 	%f6, %f4, %f5, %f51;
	ld.global.f32 	%f7, [%rd17+-28];
	ld.global.f32 	%f8, [%rd13+-28672];
	fma.rn.f32 	%f9, %f7, %f8, %f6;
	ld.global.f32 	%f10, [%rd17+-24];
	ld.global.f32 	%f11, [%rd13+-24576];
	fma.rn.f32 	%f12, %f10, %f11, %f9;
	ld.global.f32 	%f13, [%rd17+-20];
	ld.global.f32 	%f14, [%rd13+-20480];
	fma.rn.f32 	%f15, %f13, %f14, %f12;
	ld.global.f32 	%f16, [%rd17+-16];
	ld.global.f32 	%f17, [%rd13+-16384];
	fma.rn.f32 	%f18, %f16, %f17, %f15;
	ld.global.f32 	%f19, [%rd17+-12];
	ld.global.f32 	%f20, [%rd13+-12288];
	fma.rn.f32 	%f21, %f19, %f20, %f18;
	ld.global.f32 	%f22, [%rd17+-8];
	ld.global.f32 	%f23, [%rd13+-8192];
	fma.rn.f32 	%f24, %f22, %f23, %f21;
	ld.global.f32 	%f25, [%rd17+-4];
	ld.global.f32 	%f26, [%rd13+-4096];
	fma.rn.f32 	%f27, %f25, %f26, %f24;
	ld.global.f32 	%f28, [%rd17];
	ld.global.f32 	%f29, [%rd13];
	fma.rn.f32 	%f30, %f28, %f29, %f27;
	ld.global.f32 	%f31, [%rd17+4];
	ld.global.f32 	%f32, [%rd13+4096];
	fma.rn.f32 	%f33, %f31, %f32, %f30;
	ld.global.f32 	%f34, [%rd17+8];
	ld.global.f32 	%f35, [%rd13+8192];
	fma.rn.f32 	%f36, %f34, %f35, %f33;
	ld.global.f32 	%f37, [%rd17+12];
	ld.global.f32 	%f38, [%rd13+12288];
	fma.rn.f32 	%f39, %f37, %f38, %f36;
	ld.global.f32 	%f40, [%rd17+16];
	ld.global.f32 	%f41, [%rd13+16384];
	fma.rn.f32 	%f42, %f40, %f41, %f39;
	ld.global.f32 	%f43, [%rd17+20];
	ld.global.f32 	%f44, [%rd13+20480];
	fma.rn.f32 	%f45, %f43, %f44, %f42;
	ld.global.f32 	%f46, [%rd17+24];
	ld.global.f32 	%f47, [%rd13+24576];
	fma.rn.f32 	%f48, %f46, %f47, %f45;
	ld.global.f32 	%f49, [%rd17+28];
	ld.global.f32 	%f50, [%rd13+28672];
	fma.rn.f32 	%f51, %f49, %f50, %f48;
	add.s32 	%r17, %r17, 16;
	add.s64 	%rd17, %rd17, 64;
	add.s32 	%r16, %r16, 16384;
	setp.ne.s32 	%p4, %r17, 1024;
	@%p4 bra 	$L__BB0_2;
	add.s32 	%r15, %r3, %r2;
	cvta.to.global.u64 	%rd14, %rd7;
	mul.wide.s32 	%rd15, %r15, 4;
	add.s64 	%rd16, %rd14, %rd15;
	st.global.f32 	[%rd16], %f51;
$L__BB0_4:
	ret;

}


// ===== COMPILED SASS (sm_100) =====

	.target	sm_100

	.elftype	@"ET_EXEC"


//--------------------- .note.nv.tkinfo           --------------------------
	.section	.note.nv.tkinfo,"",@"SHT_NOTE"
	.sectionflags	@"SHF_NOTE_NV_TKINFO"
	.tkinfo
        /*0018*/ 	.word	0x00000002
        /*0030*/ 	.string	""
        /*0030*/ 	.string	"ptxas"
        /*0030*/ 	.string	"Cuda compilation tools, release 13.0, V13.0.88"
        /*0030*/ 	.string	"Build cuda_13.0.r13.0/compiler.36424714_0"
        /*0030*/ 	.string	"-arch sm_100 -m 64 "



//--------------------- .note.nv.cuinfo           --------------------------
	.section	.note.nv.cuinfo,"",@"SHT_NOTE"
	.sectionflags	@"SHF_NOTE_NV_CUINFO"
        /*0018*/ 	.short	0x0002
        /*001a*/ 	.short	0x0064
        /*001c*/ 	.short	0x0082
	.zero		2


//--------------------- .nv.info                  --------------------------
	.section	.nv.info,"",@"SHT_CUDA_INFO"
	.align	4


	//----- nvinfo : EIATTR_REGCOUNT
	.align		4
        /*0000*/ 	.byte	0x04, 0x2f
        /*0002*/ 	.short	(.L_1 - .L_0)
	.align		4
.L_0:
        /*0004*/ 	.word	index@(_Z21multiplication_kernelPfS_S_)
        /*0008*/ 	.word	0x0000001f


	//----- nvinfo : EIATTR_FRAME_SIZE
	.align		4
.L_1:
        /*000c*/ 	.byte	0x04, 0x11
        /*000e*/ 	.short	(.L_3 - .L_2)
	.align		4
.L_2:
        /*0010*/ 	.word	index@(_Z21multiplication_kernelPfS_S_)
        /*0014*/ 	.word	0x00000000


	//----- nvinfo : EIATTR_MIN_STACK_SIZE
	.align		4
.L_3:
        /*0018*/ 	.byte	0x04, 0x12
        /*001a*/ 	.short	(.L_5 - .L_4)
	.align		4
.L_4:
        /*001c*/ 	.word	index@(_Z21multiplication_kernelPfS_S_)
        /*0020*/ 	.word	0x00000000
.L_5:


//--------------------- .nv.compat                --------------------------
	.section	.nv.compat,"",@"SHT_CUDA_COMPAT_INFO"
	.align	4
        /*0000*/ 	.byte	0x02, 0x09, 0x00, 0x00, 0x02, 0x02, 0x01, 0x00, 0x02, 0x05, 0x05, 0x00, 0x03, 0x07, 0x01, 0x01
        /*0010*/ 	.byte	0x02, 0x03, 0x00, 0x00, 0x02, 0x06, 0x01, 0x00, 0x04, 0x0b, 0x08, 0x00, 0x09, 0x00, 0x00, 0x00
        /*0020*/ 	.byte	0x00, 0x00, 0x00, 0x00


//--------------------- .nv.info._Z21multiplication_kernelPfS_S_ --------------------------
	.section	.nv.info._Z21multiplication_kernelPfS_S_,"",@"SHT_CUDA_INFO"
	.sectionflags	@""
	.align	4


	//----- nvinfo : EIATTR_CUDA_API_VERSION
	.align		4
        /*0000*/ 	.byte	0x04, 0x37
        /*0002*/ 	.short	(.L_7 - .L_6)
.L_6:
        /*0004*/ 	.word	0x00000082


	//----- nvinfo : EIATTR_KPARAM_INFO
	.align		4
.L_7:
        /*0008*/ 	.byte	0x04, 0x17
        /*000a*/ 	.short	(.L_9 - .L_8)
.L_8:
        /*000c*/ 	.word	0x00000000
        /*0010*/ 	.short	0x0002
        /*0012*/ 	.short	0x0010
        /*0014*/ 	.byte	0x00, 0xf5, 0x21, 0x00


	//----- nvinfo : EIATTR_KPARAM_INFO
	.align		4
.L_9:
        /*0018*/ 	.byte	0x04, 0x17
        /*001a*/ 	.short	(.L_11 - .L_10)
.L_10:
        /*001c*/ 	.word	0x00000000
        /*0020*/ 	.short	0x0001
        /*0022*/ 	.short	0x0008
        /*0024*/ 	.byte	0x00, 0xf5, 0x21, 0x00


	//----- nvinfo : EIATTR_KPARAM_INFO
	.align		4
.L_11:
        /*0028*/ 	.byte	0x04, 0x17
        /*002a*/ 	.short	(.L_13 - .L_12)
.L_12:
        /*002c*/ 	.word	0x00000000
        /*0030*/ 	.short	0x0000
        /*0032*/ 	.short	0x0000
        /*0034*/ 	.byte	0x00, 0xf5, 0x21, 0x00


	//----- nvinfo : EIATTR_SPARSE_MMA_MASK
	.align		4
.L_13:
        /*0038*/ 	.byte	0x03, 0x50
        /*003a*/ 	.short	0x0000


	//----- nvinfo : EIATTR_MAXREG_COUNT
	.align		4
        /*003c*/ 	.byte	0x03, 0x1b
        /*003e*/ 	.short	0x00ff


	//----- nvinfo : EIATTR_MERCURY_ISA_VERSION
	.align		4
        /*0040*/ 	.byte	0x03, 0x5f
        /*0042*/ 	.short	0x0101


	//----- nvinfo : EIATTR_VRC_CTA_INIT_COUNT
	.align		4
        /*0044*/ 	.byte	0x02, 0x4a
	.zero		1
	.zero		1


	//----- nvinfo : EIATTR_EXIT_INSTR_OFFSETS
	.align		4
        /*0048*/ 	.byte	0x04, 0x1c
        /*004a*/ 	.short	(.L_15 - .L_14)


	//   ....[0]....
.L_14:
        /*004c*/ 	.word	0x000000b0


	//   ....[1]....
        /*0050*/ 	.word	0x00000550


	//----- nvinfo : EIATTR_CBANK_PARAM_SIZE
	.align		4
.L_15:
        /*0054*/ 	.byte	0x03, 0x19
        /*0056*/ 	.short	0x0018


	//----- nvinfo : EIATTR_PARAM_CBANK
	.align		4
        /*0058*/ 	.byte	0x04, 0x0a
        /*005a*/ 	.short	(.L_17 - .L_16)
	.align		4
.L_16:
        /*005c*/ 	.word	index@(.nv.constant0._Z21multiplication_kernelPfS_S_)
        /*0060*/ 	.short	0x0380
        /*0062*/ 	.short	0x0018


	//----- nvinfo : EIATTR_SW_WAR
	.align		4
.L_17:
        /*0064*/ 	.byte	0x04, 0x36
        /*0066*/ 	.short	(.L_19 - .L_18)
.L_18:
        /*0068*/ 	.word	0x00000008
.L_19:


//--------------------- .nv.callgraph             --------------------------
	.section	.nv.callgraph,"",@"SHT_CUDA_CALLGRAPH"
	.align	4
	.sectionentsize	8
	.align		4
        /*0000*/ 	.word	0x00000000
	.align		4
        /*0004*/ 	.word	0xffffffff
	.align		4
        /*0008*/ 	.word	0x00000000
	.align		4
        /*000c*/ 	.word	0xfffffffe
	.align		4
        /*0010*/ 	.word	0x00000000
	.align		4
        /*0014*/ 	.word	0xfffffffd
	.align		4
        /*0018*/ 	.word	0x00000000
	.align		4
        /*001c*/ 	.word	0xfffffffc


//--------------------- .text._Z21multiplication_kernelPfS_S_ --------------------------
	.section	.text._Z21multiplication_kernelPfS_S_,"ax",@progbits
	.align	128
        .global         _Z21multiplication_kernelPfS_S_
        .type           _Z21multiplication_kernelPfS_S_,@function
        .size           _Z21multiplication_kernelPfS_S_,(.L_x_2 - _Z21multiplication_kernelPfS_S_)
        .other          _Z21multiplication_kernelPfS_S_,@"STO_CUDA_ENTRY STV_DEFAULT"
_Z21multiplication_kernelPfS_S_:
.text._Z21multiplication_kernelPfS_S_:
[----:B------:R-:W-:Y:S01]  /*0000*/  LDC R1, c[0x0][0x37c] ;  /* 0x0000df00ff017b82 */ /* 0x000fe20000000800 */
[----:B------:R-:W0:Y:S07]  /*0010*/  S2R R3, SR_TID.X ;  /* 0x0000000000037919 */ /* 0x000e2e0000002100 */
[----:B------:R-:W1:Y:S01]  /*0020*/  LDC R7, c[0x0][0x364] ;  /* 0x0000d900ff077b82 */ /* 0x000e620000000800 */
[----:B------:R-:W1:Y:S07]  /*0030*/  S2R R2, SR_TID.Y ;  /* 0x0000000000027919 */ /* 0x000e6e0000002200 */
[----:B------:R-:W0:Y:S08]  /*0040*/  S2UR UR5, SR_CTAID.X ;  /* 0x00000000000579c3 */ /* 0x000e300000002500 */
[----:B------:R-:W0:Y:S08]  /*0050*/  LDC R0, c[0x0][0x360] ;  /* 0x0000d800ff007b82 */ /* 0x000e300000000800 */
[----:B------:R-:W1:Y:S01]  /*0060*/  S2UR UR4, SR_CTAID.Y ;  /* 0x00000000000479c3 */ /* 0x000e620000002600 */
[----:B0-----:R-:W-:-:S05]  /*0070*/  IMAD R0, R0, UR5, R3 ;  /* 0x0000000500007c24 */ /* 0x001fca000f8e0203 */
[----:B------:R-:W-:Y:S01]  /*0080*/  ISETP.GT.AND P0, PT, R0, 0x3ff, PT ;  /* 0x000003ff0000780c */ /* 0x000fe20003f04270 */
[----:B-1----:R-:W-:-:S05]  /*0090*/  IMAD R7, R7, UR4, R2 ;  /* 0x0000000407077c24 */ /* 0x002fca000f8e0202 */
[----:B------:R-:W-:-:S13]  /*00a0*/  ISETP.GT.U32.OR P0, PT, R7, 0x3ff, P0 ;  /* 0x000003ff0700780c */ /* 0x000fda0000704470 */
[----:B------:R-:W-:Y:S05]  /*00b0*/  @P0 EXIT ;  /* 0x000000000000094d */ /* 0x000fea0003800000 */
[----:B------:R-:W0:Y:S01]  /*00c0*/  LDC.64 R2, c[0x0][0x380] ;  /* 0x0000e000ff027b82 */ /* 0x000e220000000a00 */
[----:B------:R-:W1:Y:S01]  /*00d0*/  LDCU.64 UR6, c[0x0][0x388] ;  /* 0x00007100ff0677ac */ /* 0x000e620008000a00 */
[----:B------:R-:W-:Y:S01]  /*00e0*/  SHF.L.U32 R7, R7, 0xa, RZ ;  /* 0x0000000a07077819 */ /* 0x000fe200000006ff */
[----:B------:R-:W-:Y:S01]  /*00f0*/  HFMA2 R14, -RZ, RZ, 0, 0 ;  /* 0x00000000ff0e7431 */ /* 0x000fe200000001ff */
[----:B------:R-:W-:Y:S01]  /*0100*/  MOV R6, R0 ;  /* 0x0000000000067202 */ /* 0x000fe20000000f00 */
[----:B------:R-:W2:Y:S01]  /*0110*/  LDCU.64 UR8, c[0x0][0x358] ;  /* 0x00006b00ff0877ac */ /* 0x000ea20008000a00 */
[----:B------:R-:W-:Y:S01]  /*0120*/  UMOV UR4, URZ ;  /* 0x000000ff00047c82 */ /* 0x000fe20008000000 */
[----:B-1----:R-:W-:-:S04]  /*0130*/  UIADD3 UR5, UP0, UPT, UR6, 0x8000, URZ ;  /* 0x0000800006057890 */ /* 0x002fc8000ff1e0ff */
[----:B------:R-:W-:Y:S01]  /*0140*/  UIADD3.X UR6, UPT, UPT, URZ, UR7, URZ, UP0, !UPT ;  /* 0x00000007ff067290 */ /* 0x000fe200087fe4ff */
[----:B0-----:R-:W-:-:S03]  /*0150*/  IMAD.WIDE.U32 R2, R7, 0x4, R2 ;  /* 0x0000000407027825 */ /* 0x001fc600078e0002 */
[----:B------:R-:W-:-:S04]  /*0160*/  IADD3 R4, P0, PT, R2, 0x20, RZ ;  /* 0x0000002002047810 */ /* 0x000fc80007f1e0ff */
[----:B--2---:R-:W-:-:S09]  /*0170*/  IADD3.X R5, PT, PT, RZ, R3, RZ, P0, !PT ;  /* 0x00000003ff057210 */ /* 0x004fd200007fe4ff */
.L_x_0:
[----:B------:R-:W-:Y:S01]  /*0180*/  MOV R2, UR5 ;  /* 0x0000000500027c02 */ /* 0x000fe20008000f00 */
[----:B------:R-:W2:Y:S01]  /*0190*/  LDG.E R15, desc[UR8][R4.64+-0x20] ;  /* 0xffffe008040f7981 */ /* 0x000ea2000c1e1900 */
[----:B------:R-:W-:-:S03]  /*01a0*/  MOV R3, UR6 ;  /* 0x0000000600037c02 */ /* 0x000fc60008000f00 */
[----:B------:R-:W3:Y:S01]  /*01b0*/  LDG.E R24, desc[UR8][R4.64+-0x1c] ;  /* 0xffffe40804187981 */ /* 0x000ee2000c1e1900 */
[----:B------:R-:W-:-:S03]  /*01c0*/  IMAD.WIDE R2, R6, 0x4, R2 ;  /* 0x0000000406027825 */ /* 0x000fc600078e0202 */
[----:B------:R-:W4:Y:S04]  /*01d0*/  LDG.E R19, desc[UR8][R4.64+-0x18] ;  /* 0xffffe80804137981 */ /* 0x000f28000c1e1900 */
[----:B------:R-:W2:Y:S04]  /*01e0*/  LDG.E R16, desc[UR8][R2.64+-0x8000] ;  /* 0xff80000802107981 */ /* 0x000ea8000c1e1900 */
[----:B------:R-:W3:Y:S04]  /*01f0*/  LDG.E R25, desc[UR8][R2.64+-0x7000] ;  /* 0xff90000802197981 */ /* 0x000ee8000c1e1900 */
[----:B------:R-:W4:Y:S04]  /*0200*/  LDG.E R18, desc[UR8][R2.64+-0x6000] ;  /* 0xffa0000802127981 */ /* 0x000f28000c1e1900 */
[----:B------:R-:W5:Y:S04]  /*0210*/  LDG.E R20, desc[UR8][R4.64+-0x14] ;  /* 0xffffec0804147981 */ /* 0x000f68000c1e1900 */
        /* <DEDUP_REMOVED lines=11> */
[----:B------:R-:W5:Y:S01]  /*02d0*/  LDG.E R26, desc[UR8][R4.64+0x1c] ;  /* 0x00001c08041a7981 */ /* 0x000f62000c1e1900 */
[----:B--2---:R-:W-:-:S03]  /*02e0*/  FFMA R15, R15, R16, R14 ;  /* 0x000000100f0f7223 */ /* 0x004fc6000000000e */
[----:B------:R-:W2:Y:S01]  /*02f0*/  LDG.E R16, desc[UR8][R4.64] ;  /* 0x0000000804107981 */ /* 0x000ea2000c1e1900 */
[----:B---3--:R-:W-:-:S03]  /*0300*/  FFMA R24, R24, R25, R15 ;  /* 0x0000001918187223 */ /* 0x008fc6000000000f */
[----:B------:R-:W3:Y:S01]  /*0310*/  LDG.E R14, desc[UR8][R4.64+0x4] ;  /* 0x00000408040e7981 */ /* 0x000ee2000c1e1900 */
[----:B----4-:R-:W-:-:S03]  /*0320*/  FFMA R25, R19, R18, R24 ;  /* 0x0000001213197223 */ /* 0x010fc60000000018 */
[----:B------:R-:W3:Y:S04]  /*0330*/  LDG.E R15, desc[UR8][R2.64+0x1000] ;  /* 0x00100008020f7981 */ /* 0x000ee8000c1e1900 */
[----:B------:R-:W4:Y:S01]  /*0340*/  LDG.E R18, desc[UR8][R4.64+0x8] ;  /* 0x0000080804127981 */ /* 0x000f22000c1e1900 */
[----:B-----5:R-:W-:-:S03]  /*0350*/  FFMA R25, R20, R21, R25 ;  /* 0x0000001514197223 */ /* 0x020fc60000000019 */
[----:B------:R-:W4:Y:S04]  /*0360*/  LDG.E R19, desc[UR8][R2.64+0x2000] ;  /* 0x0020000802137981 */ /* 0x000f28000c1e1900 */
[----:B------:R-:W5:Y:S01]  /*0370*/  LDG.E R20, desc[UR8][R4.64+0xc] ;  /* 0x00000c0804147981 */ /* 0x000f62000c1e1900 */
[----:B------:R-:W-:-:S03]  /*0380*/  FFMA R25, R22, R23, R25 ;  /* 0x0000001716197223 */ /* 0x000fc60000000019 */
[----:B------:R-:W5:Y:S04]  /*0390*/  LDG.E R21, desc[UR8][R2.64+0x3000] ;  /* 0x0030000802157981 */ /* 0x000f68000c1e1900 */
[----:B------:R-:W5:Y:S04]  /*03a0*/  LDG.E R22, desc[UR8][R4.64+0x10] ;  /* 0x0000100804167981 */ /* 0x000f68000c1e1900 */
[----:B------:R-:W5:Y:S01]  /*03b0*/  LDG.E R23, desc[UR8][R2.64+0x4000] ;  /* 0x0040000802177981 */ /* 0x000f62000c1e1900 */
[----:B------:R-:W-:-:S03]  /*03c0*/  FFMA R28, R12, R13, R25 ;  /* 0x0000000d0c1c7223 */ /* 0x000fc60000000019 */
[----:B------:R-:W5:Y:S04]  /*03d0*/  LDG.E R24, desc[UR8][R4.64+0x14] ;  /* 0x0000140804187981 */ /* 0x000f68000c1e1900 */
[----:B------:R-:W5:Y:S04]  /*03e0*/  LDG.E R25, desc[UR8][R2.64+0x5000] ;  /* 0x0050000802197981 */ /* 0x000f68000c1e1900 */
[----:B------:R0:W5:Y:S04]  /*03f0*/  LDG.E R13, desc[UR8][R4.64+0x18] ;  /* 0x00001808040d7981 */ /* 0x000168000c1e1900 */
[----:B------:R-:W5:Y:S01]  /*0400*/  LDG.E R12, desc[UR8][R2.64+0x6000] ;  /* 0x00600008020c7981 */ /* 0x000f62000c1e1900 */
[----:B------:R-:W-:-:S04]  /*0410*/  FFMA R9, R9, R8, R28 ;  /* 0x0000000809097223 */ /* 0x000fc8000000001c */
[----:B------:R-:W-:Y:S01]  /*0420*/  FFMA R9, R10, R11, R9 ;  /* 0x0000000b0a097223 */ /* 0x000fe20000000009 */
[----:B------:R-:W-:-:S04]  /*0430*/  UIADD3 UR4, UPT, UPT, UR4, 0x10, URZ ;  /* 0x0000001004047890 */ /* 0x000fc8000fffe0ff */
[----:B------:R-:W-:Y:S01]  /*0440*/  UISETP.NE.AND UP0, UPT, UR4, 0x400, UPT ;  /* 0x000004000400788c */ /* 0x000fe2000bf05270 */
[----:B0-----:R-:W-:Y:S02]  /*0450*/  IADD3 R4, P0, PT, R4, 0x40, RZ ;  /* 0x0000004004047810 */ /* 0x001fe40007f1e0ff */
[----:B------:R-:W-:Y:S02]  /*0460*/  IADD3 R6, PT, PT, R6, 0x4000, RZ ;  /* 0x0000400006067810 */ /* 0x000fe40007ffe0ff */
[----:B------:R-:W-:Y:S01]  /*0470*/  IADD3.X R5, PT, PT, RZ, R5, RZ, P0, !PT ;  /* 0x00000005ff057210 */ /* 0x000fe200007fe4ff */
[----:B--2---:R-:W-:-:S04]  /*0480*/  FFMA R9, R16, R17, R9 ;  /* 0x0000001110097223 */ /* 0x004fc80000000009 */
[----:B---3--:R-:W-:-:S04]  /*0490*/  FFMA R9, R14, R15, R9 ;  /* 0x0000000f0e097223 */ /* 0x008fc80000000009 */
[----:B----4-:R-:W-:-:S04]  /*04a0*/  FFMA R9, R18, R19, R9 ;  /* 0x0000001312097223 */ /* 0x010fc80000000009 */
[----:B-----5:R-:W-:-:S04]  /*04b0*/  FFMA R9, R20, R21, R9 ;  /* 0x0000001514097223 */ /* 0x020fc80000000009 */
[----:B------:R-:W-:-:S04]  /*04c0*/  FFMA R9, R22, R23, R9 ;  /* 0x0000001716097223 */ /* 0x000fc80000000009 */
[----:B------:R-:W-:-:S04]  /*04d0*/  FFMA R24, R24, R25, R9 ;  /* 0x0000001918187223 */ /* 0x000fc80000000009 */
[----:B------:R-:W-:-:S04]  /*04e0*/  FFMA R13, R13, R12, R24 ;  /* 0x0000000c0d0d7223 */ /* 0x000fc80000000018 */
[----:B------:R-:W-:Y:S01]  /*04f0*/  FFMA R14, R26, R27, R13 ;  /* 0x0000001b1a0e7223 */ /* 0x000fe2000000000d */
[----:B------:R-:W-:Y:S06]  /*0500*/  BRA.U UP0, `(.L_x_0) ;  /* 0xfffffffd001c7547 */ /* 0x000fec000b83ffff */
[----:B------:R-:W0:Y:S01]  /*0510*/  LDC.64 R2, c[0x0][0x390] ;  /* 0x0000e400ff027b82 */ /* 0x000e220000000a00 */
[----:B------:R-:W-:-:S05]  /*0520*/  IADD3 R7, PT, PT, R0, R7, RZ ;  /* 0x0000000700077210 */ /* 0x000fca0007ffe0ff */
[----:B0-----:R-:W-:-:S05]  /*0530*/  IMAD.WIDE R2, R7, 0x4, R2 ;  /* 0x0000000407027825 */ /* 0x001fca00078e0202 */
[----:B------:R-:W-:Y:S01]  /*0540*/  STG.E desc[UR8][R2.64], R14 ;  /* 0x0000000e02007986 */ /* 0x000fe2000c101908 */
[----:B------:R-:W-:Y:S05]  /*0550*/  EXIT ;  /* 0x000000000000794d */ /* 0x000fea0003800000 */
.L_x_1:
[----:B------:R-:W-:-:S00]  /*0560*/  BRA `(.L_x_1) ;  /* 0xfffffffc00fc7947 */ /* 0x000fc0000383ffff */
[----:B------:R-:W-:-:S00]  /*0570*/  NOP ;  /* 0x0000000000007918 */ /* 0x000fc00000000000 */
        /* <DEDUP_REMOVED lines=8> */
.L_x_2:


//--------------------- .nv.shared.reserved.0     --------------------------
	.section	.nv.shared.reserved.0,"aw",@nobits
	.weak		__nv_reservedSMEM_offset_0_alias
	.size		__nv_reservedSMEM_offset_0_alias, 0, 64
	.other		__nv_reservedSMEM_offset_0_alias,@"STO_CUDA_RESERVED_SHARED STV_DEFAULT"
__nv_reservedSMEM_offset_0_alias:
	.zero		0
	.zero		64


//--------------------- .nv.constant0._Z21multiplication_kernelPfS_S_ --------------------------
	.section	.nv.constant0._Z21multiplication_kernelPfS_S_,"a",@progbits
	.sectionflags	@""
	.align	4
.nv.constant0._Z21multiplication_kernelPfS_S_:
	.zero		920


//--------------------- SYMBOLS --------------------------

	.type		.nv.reservedSmem.offset0,@object
	.size		.nv.reservedSmem.offset0,0x4
